	.headerflags	@"EF_CUDA_TEXMODE_UNIFIED EF_CUDA_64BIT_ADDRESS EF_CUDA_ACCELERATORS EF_CUDA_SM90 EF_CUDA_VIRTUAL_SM(EF_CUDA_SM90)"
	.elftype	@"ET_EXEC"


//--------------------- .nv.info                  --------------------------
	.section	.nv.info,"",@"SHT_CUDA_INFO"
	.align	4


	//----- nvinfo : EIATTR_REGCOUNT
	.align		4
        /*0000*/ 	.byte	0x04, 0x2f
        /*0002*/ 	.short	(.L_3 - .L_2)
	.align		4
.L_2:
        /*0004*/ 	.word	index@(triton_poi_fused__native_batch_norm_legit_no_training_silu_9)
        /*0008*/ 	.word	0x00000010


	//----- nvinfo : EIATTR_MIN_STACK_SIZE
	.align		4
.L_3:
        /*000c*/ 	.byte	0x04, 0x12
        /*000e*/ 	.short	(.L_5 - .L_4)
	.align		4
.L_4:
        /*0010*/ 	.word	index@(triton_poi_fused__native_batch_norm_legit_no_training_silu_9)
        /*0014*/ 	.word	0x00000000


	//----- nvinfo : EIATTR_FRAME_SIZE
	.align		4
.L_5:
        /*0018*/ 	.byte	0x04, 0x11
        /*001a*/ 	.short	(.L_7 - .L_6)
	.align		4
.L_6:
        /*001c*/ 	.word	index@(triton_poi_fused__native_batch_norm_legit_no_training_silu_9)
        /*0020*/ 	.word	0x00000000


	//----- nvinfo : EIATTR_MIN_STACK_SIZE
	.align		4
.L_7:
        /*0024*/ 	.byte	0x04, 0x12
        /*0026*/ 	.short	(.L_9 - .L_8)
	.align		4
.L_8:
        /*0028*/ 	.word	index@(triton_poi_fused__native_batch_norm_legit_no_training_silu_9)
        /*002c*/ 	.word	0x00000000
.L_9:


//--------------------- .nv.info.triton_poi_fused__native_batch_norm_legit_no_training_silu_9 --------------------------
	.section	.nv.info.triton_poi_fused__native_batch_norm_legit_no_training_silu_9,"",@"SHT_CUDA_INFO"
	.sectionflags	@""
	.align	4


	//----- nvinfo : EIATTR_CUDA_API_VERSION
	.align		4
        /*0000*/ 	.byte	0x04, 0x37
        /*0002*/ 	.short	(.L_11 - .L_10)
.L_10:
        /*0004*/ 	.word	0x0000007c


	//----- nvinfo : EIATTR_KPARAM_INFO
	.align		4
.L_11:
        /*0008*/ 	.byte	0x04, 0x17
        /*000a*/ 	.short	(.L_13 - .L_12)
.L_12:
        /*000c*/ 	.word	0x00000000
        /*0010*/ 	.short	0x0006
        /*0012*/ 	.short	0x0030
        /*0014*/ 	.byte	0x00, 0xf0, 0x11, 0x00


	//----- nvinfo : EIATTR_KPARAM_INFO
	.align		4
.L_13:
        /*0018*/ 	.byte	0x04, 0x17
        /*001a*/ 	.short	(.L_15 - .L_14)
.L_14:
        /*001c*/ 	.word	0x00000000
        /*0020*/ 	.short	0x0005
        /*0022*/ 	.short	0x0028
        /*0024*/ 	.byte	0x00, 0xf4, 0x21, 0x00


	//----- nvinfo : EIATTR_KPARAM_INFO
	.align		4
.L_15:
        /*0028*/ 	.byte	0x04, 0x17
        /*002a*/ 	.short	(.L_17 - .L_16)
.L_16:
        /*002c*/ 	.word	0x00000000
        /*0030*/ 	.short	0x0004
        /*0032*/ 	.short	0x0020
        /*0034*/ 	.byte	0x00, 0xf4, 0x21, 0x00


	//----- nvinfo : EIATTR_KPARAM_INFO
	.align		4
.L_17:
        /*0038*/ 	.byte	0x04, 0x17
        /*003a*/ 	.short	(.L_19 - .L_18)
.L_18:
        /*003c*/ 	.word	0x00000000
        /*0040*/ 	.short	0x0003
        /*0042*/ 	.short	0x0018
        /*0044*/ 	.byte	0x00, 0xf4, 0x21, 0x00


	//----- nvinfo : EIATTR_KPARAM_INFO
	.align		4
.L_19:
        /*0048*/ 	.byte	0x04, 0x17
        /*004a*/ 	.short	(.L_21 - .L_20)
.L_20:
        /*004c*/ 	.word	0x00000000
        /*0050*/ 	.short	0x0002
        /*0052*/ 	.short	0x0010
        /*0054*/ 	.byte	0x00, 0xf4, 0x21, 0x00


	//----- nvinfo : EIATTR_KPARAM_INFO
	.align		4
.L_21:
        /*0058*/ 	.byte	0x04, 0x17
        /*005a*/ 	.short	(.L_23 - .L_22)
.L_22:
        /*005c*/ 	.word	0x00000000
        /*0060*/ 	.short	0x0001
        /*0062*/ 	.short	0x0008
        /*0064*/ 	.byte	0x00, 0xf4, 0x21, 0x00


	//----- nvinfo : EIATTR_KPARAM_INFO
	.align		4
.L_23:
        /*0068*/ 	.byte	0x04, 0x17
        /*006a*/ 	.short	(.L_25 - .L_24)
.L_24:
        /*006c*/ 	.word	0x00000000
        /*0070*/ 	.short	0x0000
        /*0072*/ 	.short	0x0000
        /*0074*/ 	.byte	0x00, 0xf4, 0x21, 0x00


	//----- nvinfo : EIATTR_SPARSE_MMA_MASK
	.align		4
.L_25:
        /*0078*/ 	.byte	0x03, 0x50
        /*007a*/ 	.short	0x0000


	//----- nvinfo : EIATTR_MAXREG_COUNT
	.align		4
        /*007c*/ 	.byte	0x03, 0x1b
        /*007e*/ 	.short	0x00ff


	//----- nvinfo : EIATTR_EXIT_INSTR_OFFSETS
	.align		4
        /*0080*/ 	.byte	0x04, 0x1c
        /*0082*/ 	.short	(.L_27 - .L_26)


	//   ....[0]....
.L_26:
        /*0084*/ 	.word	0x000003b0


	//----- nvinfo : EIATTR_REQNTID
	.align		4
.L_27:
        /*0088*/ 	.byte	0x04, 0x10
        /*008a*/ 	.short	(.L_29 - .L_28)
.L_28:
        /*008c*/ 	.word	0x00000080
        /*0090*/ 	.word	0x00000001
        /*0094*/ 	.word	0x00000001


	//----- nvinfo : EIATTR_CBANK_PARAM_SIZE
	.align		4
.L_29:
        /*0098*/ 	.byte	0x03, 0x19
        /*009a*/ 	.short	0x0034


	//----- nvinfo : EIATTR_PARAM_CBANK
	.align		4
        /*009c*/ 	.byte	0x04, 0x0a
        /*009e*/ 	.short	(.L_31 - .L_30)
	.align		4
.L_30:
        /*00a0*/ 	.word	index@(.nv.constant0.triton_poi_fused__native_batch_norm_legit_no_training_silu_9)
        /*00a4*/ 	.short	0x0210
        /*00a6*/ 	.short	0x0034


	//----- nvinfo : EIATTR_SW_WAR
	.align		4
.L_31:
        /*00a8*/ 	.byte	0x04, 0x36
        /*00aa*/ 	.short	(.L_33 - .L_32)
.L_32:
        /*00ac*/ 	.word	0x00000008
.L_33:


//--------------------- .nv.callgraph             --------------------------
	.section	.nv.callgraph,"",@"SHT_CUDA_CALLGRAPH"
	.align	4
	.sectionentsize	8
	.align		4
        /*0000*/ 	.word	0x00000000
	.align		4
        /*0004*/ 	.word	0xffffffff
	.align		4
        /*0008*/ 	.word	0x00000000
	.align		4
        /*000c*/ 	.word	0xfffffffe
	.align		4
        /*0010*/ 	.word	0x00000000
	.align		4
        /*0014*/ 	.word	0xfffffffd
	.align		4
        /*0018*/ 	.word	0x00000000
	.align		4
        /*001c*/ 	.word	0xfffffffc


//--------------------- .nv.constant4             --------------------------
	.section	.nv.constant4,"a",@progbits
	.align	8
	.align		8
.nv.constant4:
        /*0000*/ 	.dword	_$_str
	.align		8
        /*0008*/ 	.dword	_$_str_$_2


//--------------------- .text.triton_poi_fused__native_batch_norm_legit_no_training_silu_9 --------------------------
	.section	.text.triton_poi_fused__native_batch_norm_legit_no_training_silu_9,"ax",@progbits
	.align	128
        .global         triton_poi_fused__native_batch_norm_legit_no_training_silu_9
        .type           triton_poi_fused__native_batch_norm_legit_no_training_silu_9,@function
        .size           triton_poi_fused__native_batch_norm_legit_no_training_silu_9,(.L_x_1 - triton_poi_fused__native_batch_norm_legit_no_training_silu_9)
        .other          triton_poi_fused__native_batch_norm_legit_no_training_silu_9,@"STO_CUDA_ENTRY STV_DEFAULT"
triton_poi_fused__native_batch_norm_legit_no_training_silu_9:
.text.triton_poi_fused__native_batch_norm_legit_no_training_silu_9:
[----:B------:R-:W-:Y:S01]  /*0000*/  LDC R1, c[0x0][0x28] ;  /* 0x00000a00ff017b82 */ /* 0x000fe20000000800 */
[----:B------:R-:W1:Y:S07]  /*0010*/  S2R R0, SR_TID.X ;  /* 0x0000000000007919 */ /* 0x000e6e0000002100 */
[----:B------:R-:W2:Y:S01]  /*0020*/  LDC.64 R6, c[0x0][0x228] ;  /* 0x00008a00ff067b82 */ /* 0x000ea20000000a00 */
[----:B------:R-:W-:Y:S01]  /*0030*/  ULDC.64 UR4, c[0x0][0x208] ;  /* 0x0000820000047ab9 */ /* 0x000fe20000000a00 */
[----:B------:R-:W3:Y:S06]  /*0040*/  S2R R3, SR_CTAID.X ;  /* 0x0000000000037919 */ /* 0x000eec0000002500 */
[----:B------:R-:W4:Y:S08]  /*0050*/  LDC.64 R4, c[0x0][0x220] ;  /* 0x00008800ff047b82 */ /* 0x000f300000000a00 */
[----:B------:R-:W5:Y:S08]  /*0060*/  LDC.64 R8, c[0x0][0x230] ;  /* 0x00008c00ff087b82 */ /* 0x000f700000000a00 */
[----:B------:R-:W4:Y:S01]  /*0070*/  LDC.64 R10, c[0x0][0x238] ;  /* 0x00008e00ff0a7b82 */ /* 0x000f220000000a00 */
[----:B-1----:R-:W-:-:S02]  /*0080*/  LOP3.LUT R0, R0, 0x7f, RZ, 0xc0, !PT ;  /* 0x0000007f00007812 */ /* 0x002fc400078ec0ff */
[----:B---3--:R-:W-:Y:S02]  /*0090*/  SHF.R.S32.HI R2, RZ, 0x18, R3 ;  /* 0x00000018ff027819 */ /* 0x008fe40000011403 */
[----:B------:R-:W-:Y:S02]  /*00a0*/  LEA R0, R3, R0, 0x7 ;  /* 0x0000000003007211 */ /* 0x000fe400078e38ff */
[----:B------:R-:W-:-:S04]  /*00b0*/  SGXT R3, R2, 0x1 ;  /* 0x000000010203781a */ /* 0x000fc80000000200 */
[----:B------:R-:W-:-:S04]  /*00c0*/  LEA.HI R3, R3, R0, RZ, 0x4 ;  /* 0x0000000003037211 */ /* 0x000fc800078f20ff */
[--C-:B------:R-:W-:Y:S02]  /*00d0*/  SHF.R.S32.HI R2, RZ, 0x4, R3.reuse ;  /* 0x00000004ff027819 */ /* 0x100fe40000011403 */
[----:B------:R-:W-:-:S04]  /*00e0*/  SHF.R.S32.HI R3, RZ, 0x1f, R3 ;  /* 0x0000001fff037819 */ /* 0x000fc80000011403 */
[----:B------:R-:W-:-:S04]  /*00f0*/  LEA.HI R3, R3, R2, RZ, 0x6 ;  /* 0x0000000203037211 */ /* 0x000fc800078f30ff */
[----:B------:R-:W-:-:S04]  /*0100*/  LOP3.LUT R3, R3, 0xffffffc0, RZ, 0xc0, !PT ;  /* 0xffffffc003037812 */ /* 0x000fc800078ec0ff */
[----:B------:R-:W-:Y:S02]  /*0110*/  IADD3 R13, R2, -R3, RZ ;  /* 0x80000003020d7210 */ /* 0x000fe40007ffe0ff */
[----:B------:R-:W1:Y:S03]  /*0120*/  LDC.64 R2, c[0x0][0x218] ;  /* 0x00008600ff027b82 */ /* 0x000e660000000a00 */
[----:B--2---:R-:W-:-:S06]  /*0130*/  IMAD.WIDE R6, R13, 0x4, R6 ;  /* 0x000000040d067825 */ /* 0x004fcc00078e0206 */
[----:B------:R-:W2:Y:S01]  /*0140*/  LDG.E.EL R6, desc[UR4][R6.64] ;  /* 0x0000000406067981 */ /* 0x000ea2000c2e1900 */
[----:B----4-:R-:W-:-:S04]  /*0150*/  IMAD.WIDE R4, R13, 0x4, R4 ;  /* 0x000000040d047825 */ /* 0x010fc800078e0204 */
[C---:B-----5:R-:W-:Y:S02]  /*0160*/  IMAD.WIDE R8, R13.reuse, 0x4, R8 ;  /* 0x000000040d087825 */ /* 0x060fe400078e0208 */
[----:B------:R3:W4:Y:S02]  /*0170*/  LDG.E.EL R5, desc[UR4][R4.64] ;  /* 0x0000000404057981 */ /* 0x000724000c2e1900 */
[----:B0-----:R-:W-:Y:S02]  /*0180*/  IMAD.WIDE R10, R13, 0x4, R10 ;  /* 0x000000040d0a7825 */ /* 0x001fe400078e020a */
[----:B------:R-:W5:Y:S02]  /*0190*/  LDG.E.EL R8, desc[UR4][R8.64] ;  /* 0x0000000408087981 */ /* 0x000f64000c2e1900 */
[----:B-1----:R-:W-:Y:S02]  /*01a0*/  IMAD.WIDE R2, R0, 0x4, R2 ;  /* 0x0000000400027825 */ /* 0x002fe400078e0202 */
[----:B------:R-:W5:Y:S04]  /*01b0*/  LDG.E.EL R11, desc[UR4][R10.64] ;  /* 0x000000040a0b7981 */ /* 0x000f68000c2e1900 */
[----:B------:R-:W4:Y:S01]  /*01c0*/  LDG.E R2, desc[UR4][R2.64] ;  /* 0x0000000402027981 */ /* 0x000f22000c1e1900 */
[----:B------:R-:W-:Y:S01]  /*01d0*/  HFMA2.MMA R12, -RZ, RZ, 1.625, 0 ;  /* 0x3e800000ff0c7435 */ /* 0x000fe200000001ff */
[----:B--2---:R-:W-:-:S04]  /*01e0*/  FADD R6, R6, 9.9999997473787516356e-06 ;  /* 0x3727c5ac06067421 */ /* 0x004fc80000000000 */
[----:B------:R-:W0:Y:S02]  /*01f0*/  MUFU.SQRT R7, R6 ;  /* 0x0000000600077308 */ /* 0x000e240000002000 */
[C---:B0-----:R-:W-:Y:S02]  /*0200*/  FSETP.GT.AND P0, PT, R7.reuse, 8.50705917302346158658e+37, PT ;  /* 0x7e8000000700780b */ /* 0x041fe40003f04000 */
[----:B------:R-:W-:-:S11]  /*0210*/  FSETP.GEU.AND P1, PT, R7, 1.175494350822287508e-38, PT ;  /* 0x008000000700780b */ /* 0x000fd60003f2e000 */
[----:B------:R-:W-:-:S04]  /*0220*/  @P0 FMUL R7, R7, 0.25 ;  /* 0x3e80000007070820 */ /* 0x000fc80000400000 */
[----:B------:R-:W-:-:S06]  /*0230*/  @!P1 FMUL R7, R7, 16777216 ;  /* 0x4b80000007079820 */ /* 0x000fcc0000400000 */
[----:B------:R-:W0:Y:S01]  /*0240*/  MUFU.RCP R7, R7 ;  /* 0x0000000700077308 */ /* 0x000e220000001000 */
[----:B---3--:R-:W-:Y:S01]  /*0250*/  FSEL R4, R12, 1, P0 ;  /* 0x3f8000000c047808 */ /* 0x008fe20000000000 */
[----:B----4-:R-:W-:-:S04]  /*0260*/  FADD R2, R2, -R5 ;  /* 0x8000000502027221 */ /* 0x010fc80000000000 */
[----:B------:R-:W-:-:S04]  /*0270*/  @!P1 FMUL R4, R4, 16777216 ;  /* 0x4b80000004049820 */ /* 0x000fc80000400000 */
[----:B0-----:R-:W-:-:S04]  /*0280*/  FMUL R3, R7, R4 ;  /* 0x0000000407037220 */ /* 0x001fc80000400000 */
[----:B------:R-:W-:-:S04]  /*0290*/  FMUL R2, R2, R3 ;  /* 0x0000000302027220 */ /* 0x000fc80000400000 */
[----:B-----5:R-:W-:-:S04]  /*02a0*/  FFMA R8, R8, R2, R11 ;  /* 0x0000000208087223 */ /* 0x020fc8000000000b */
[----:B------:R-:W-:-:S04]  /*02b0*/  FADD R2, RZ, -R8 ;  /* 0x80000008ff027221 */ /* 0x000fc80000000000 */
[----:B------:R-:W-:-:S05]  /*02c0*/  FMUL R4, R2, 1.4426950216293334961 ;  /* 0x3fb8aa3b02047820 */ /* 0x000fca0000400000 */
[----:B------:R-:W-:-:S13]  /*02d0*/  FSETP.GEU.AND P0, PT, R4, -126, PT ;  /* 0xc2fc00000400780b */ /* 0x000fda0003f0e000 */
[----:B------:R-:W-:-:S04]  /*02e0*/  @!P0 FMUL R4, R4, 0.5 ;  /* 0x3f00000004048820 */ /* 0x000fc80000400000 */
[----:B------:R-:W0:Y:S02]  /*02f0*/  MUFU.EX2 R2, R4 ;  /* 0x0000000400027308 */ /* 0x000e240000000800 */
[----:B0-----:R-:W-:-:S04]  /*0300*/  @!P0 FMUL R2, R2, R2 ;  /* 0x0000000202028220 */ /* 0x001fc80000400000 */
[----:B------:R-:W-:Y:S02]  /*0310*/  FADD R5, R2, 1 ;  /* 0x3f80000002057421 */ /* 0x000fe40000000000 */
[----:B------:R-:W0:Y:S03]  /*0320*/  LDC.64 R2, c[0x0][0x210] ;  /* 0x00008400ff027b82 */ /* 0x000e260000000a00 */
[----:B------:R-:W-:-:S13]  /*0330*/  FSETP.GT.AND P0, PT, R5, 8.50705917302346158658e+37, PT ;  /* 0x7e8000000500780b */ /* 0x000fda0003f04000 */
[----:B------:R-:W-:-:S06]  /*0340*/  @P0 FMUL R5, R5, 0.25 ;  /* 0x3e80000005050820 */ /* 0x000fcc0000400000 */
[----:B------:R-:W1:Y:S01]  /*0350*/  MUFU.RCP R5, R5 ;  /* 0x0000000500057308 */ /* 0x000e620000001000 */
[----:B------:R-:W-:Y:S01]  /*0360*/  FSEL R6, R12, 1, P0 ;  /* 0x3f8000000c067808 */ /* 0x000fe20000000000 */
[----:B0-----:R-:W-:-:S04]  /*0370*/  IMAD.WIDE R2, R0, 0x4, R2 ;  /* 0x0000000400027825 */ /* 0x001fc800078e0202 */
[----:B-1----:R-:W-:-:S04]  /*0380*/  FMUL R7, R5, R6 ;  /* 0x0000000605077220 */ /* 0x002fc80000400000 */
[----:B------:R-:W-:-:S05]  /*0390*/  FMUL R7, R8, R7 ;  /* 0x0000000708077220 */ /* 0x000fca0000400000 */
[----:B------:R-:W-:Y:S01]  /*03a0*/  STG.E desc[UR4][R2.64], R7 ;  /* 0x0000000702007986 */ /* 0x000fe2000c101904 */
[----:B------:R-:W-:Y:S05]  /*03b0*/  EXIT ;  /* 0x000000000000794d */ /* 0x000fea0003800000 */
.L_x_0:
[----:B------:R-:W-:-:S00]  /*03c0*/  BRA `(.L_x_0) ;  /* 0xfffffffc00fc7947 */ /* 0x000fc0000383ffff */
[----:B------:R-:W-:-:S00]  /*03d0*/  NOP ;  /* 0x0000000000007918 */ /* 0x000fc00000000000 */
        /* <DEDUP_REMOVED lines=10> */
.L_x_1:


//--------------------- .nv.global.init           --------------------------
	.section	.nv.global.init,"aw",@progbits
.nv.global.init:
	.type		_$_str,@object
	.size		_$_str,(_$_str_$_2 - _$_str)
_$_str:
        /*0000*/ 	.byte	0x5f, 0x5f, 0x43, 0x55, 0x44, 0x41, 0x5f, 0x46, 0x54, 0x5a, 0x00
	.type		_$_str_$_2,@object
	.size		_$_str_$_2,(.L_1 - _$_str_$_2)
_$_str_$_2:
        /*000b*/ 	.byte	0x5f, 0x5f, 0x43, 0x55, 0x44, 0x41, 0x5f, 0x50, 0x52, 0x45, 0x43, 0x5f, 0x53, 0x51, 0x52, 0x54
        /*001b*/ 	.byte	0x00
.L_1:


//--------------------- .nv.constant0.triton_poi_fused__native_batch_norm_legit_no_training_silu_9 --------------------------
	.section	.nv.constant0.triton_poi_fused__native_batch_norm_legit_no_training_silu_9,"a",@progbits
	.sectionflags	@""
	.align	4
.nv.constant0.triton_poi_fused__native_batch_norm_legit_no_training_silu_9:
	.zero		580
